//
// Generated by NVIDIA NVVM Compiler
//
// Compiler Build ID: CL-36424714
// Cuda compilation tools, release 13.0, V13.0.88
// Based on NVVM 20.0.0
//

.version 9.0
.target sm_100
.address_size 64

	// .globl	_Z6kernelPfi
.func  (.param .b64 func_retval0) __internal_accurate_pow
(
	.param .b64 __internal_accurate_pow_param_0
)
;

.visible .entry _Z6kernelPfi(
	.param .u64 .ptr .align 1 _Z6kernelPfi_param_0,
	.param .u32 _Z6kernelPfi_param_1
)
{
	.reg .pred 	%p<6>;
	.reg .b32 	%r<16>;
	.reg .b32 	%f<3>;
	.reg .b64 	%rd<8>;
	.reg .b64 	%fd<9>;

	ld.param.u64 	%rd2, [_Z6kernelPfi_param_0];
	ld.param.u32 	%r7, [_Z6kernelPfi_param_1];
	mov.u32 	%r8, %tid.x;
	mov.u32 	%r9, %ctaid.x;
	mov.u32 	%r1, %ntid.x;
	mad.lo.s32 	%r15, %r9, %r1, %r8;
	setp.ge.s32 	%p1, %r15, %r7;
	@%p1 bra 	$L__BB0_3;
	mov.f64 	%fd1, 0d400921F9F01B866E;
	{
	.reg .b32 %temp; 
	mov.b64 	{%temp, %r3}, %fd1;
	}
	mov.u32 	%r10, %nctaid.x;
	mul.lo.s32 	%r4, %r1, %r10;
	cvta.to.global.u64 	%rd1, %rd2;
$L__BB0_2:
	setp.lt.s32 	%p2, %r3, 0;
	cvt.rn.f64.s32 	%fd2, %r15;
	{
	.reg .b32 %temp; 
	mov.b64 	{%temp, %r11}, %fd2;
	}
	shr.u32 	%r12, %r11, 20;
	and.b32  	%r13, %r12, 2047;
	add.s32 	%r14, %r13, -1012;
	mov.b64 	%rd3, %fd2;
	shl.b64 	%rd4, %rd3, %r14;
	setp.eq.s64 	%p3, %rd4, -9223372036854775808;
	{ // callseq 0, 0
	.param .b64 param0;
	st.param.f64 	[param0], %fd2;
	.param .b64 retval0;
	call.uni (retval0), 
	__internal_accurate_pow, 
	(
	param0
	);
	ld.param.f64 	%fd3, [retval0];
	} // callseq 0
	neg.f64 	%fd5, %fd3;
	selp.f64 	%fd6, %fd5, %fd3, %p3;
	selp.f64 	%fd7, %fd6, %fd3, %p2;
	setp.eq.s32 	%p4, %r15, 0;
	sqrt.rn.f64 	%fd8, %fd7;
	cvt.rn.f32.f64 	%f1, %fd8;
	selp.f32 	%f2, 0f3F800000, %f1, %p4;
	mul.wide.s32 	%rd6, %r15, 4;
	add.s64 	%rd7, %rd1, %rd6;
	st.global.f32 	[%rd7], %f2;
	add.s32 	%r15, %r15, %r4;
	setp.lt.s32 	%p5, %r15, %r7;
	@%p5 bra 	$L__BB0_2;
$L__BB0_3:
	ret;

}
.func  (.param .b64 func_retval0) __internal_accurate_pow(
	.param .b64 __internal_accurate_pow_param_0
)
{
	.reg .pred 	%p<8>;
	.reg .b32 	%r<46>;
	.reg .b32 	%f<3>;
	.reg .b64 	%fd<109>;

	ld.param.f64 	%fd10, [__internal_accurate_pow_param_0];
	mov.f64 	%fd11, 0d400921F9F01B866E;
	{
	.reg .b32 %temp; 
	mov.b64 	{%temp, %r8}, %fd11;
	}
	{
	.reg .b32 %temp; 
	mov.b64 	{%r9, %temp}, %fd11;
	}
	shr.u32 	%r10, %r8, 20;
	setp.lt.u32 	%p1, %r8, 1048576;
	mov.f64 	%fd12, 0d436921F9F01B866E;
	{
	.reg .b32 %temp; 
	mov.b64 	{%temp, %r11}, %fd12;
	}
	{
	.reg .b32 %temp; 
	mov.b64 	{%r12, %temp}, %fd12;
	}
	shr.u32 	%r13, %r11, 20;
	add.s32 	%r14, %r13, -54;
	selp.b32 	%r15, %r12, %r9, %p1;
	selp.b32 	%r16, %r11, %r8, %p1;
	selp.b32 	%r1, %r14, %r10, %p1;
	add.s32 	%r45, %r1, -1023;
	and.b32  	%r17, %r16, -2146435073;
	or.b32  	%r18, %r17, 1072693248;
	mov.b64 	%fd107, {%r15, %r18};
	setp.lt.u32 	%p2, %r18, 1073127583;
	@%p2 bra 	$L__BB1_2;
	{
	.reg .b32 %temp; 
	mov.b64 	{%r19, %temp}, %fd107;
	}
	{
	.reg .b32 %temp; 
	mov.b64 	{%temp, %r20}, %fd107;
	}
	add.s32 	%r21, %r20, -1048576;
	mov.b64 	%fd107, {%r19, %r21};
	add.s32 	%r45, %r1, -1022;
$L__BB1_2:
	add.f64 	%fd13, %fd107, 0dBFF0000000000000;
	add.f64 	%fd14, %fd107, 0d3FF0000000000000;
	rcp.approx.ftz.f64 	%fd15, %fd14;
	neg.f64 	%fd16, %fd14;
	fma.rn.f64 	%fd17, %fd16, %fd15, 0d3FF0000000000000;
	fma.rn.f64 	%fd18, %fd17, %fd17, %fd17;
	fma.rn.f64 	%fd19, %fd18, %fd15, %fd15;
	mul.f64 	%fd20, %fd13, %fd19;
	fma.rn.f64 	%fd21, %fd13, %fd19, %fd20;
	mul.f64 	%fd22, %fd21, %fd21;
	fma.rn.f64 	%fd23, %fd22, 0d3EB0F5FF7D2CAFE2, 0d3ED0F5D241AD3B5A;
	fma.rn.f64 	%fd24, %fd23, %fd22, 0d3EF3B20A75488A3F;
	fma.rn.f64 	%fd25, %fd24, %fd22, 0d3F1745CDE4FAECD5;
	fma.rn.f64 	%fd26, %fd25, %fd22, 0d3F3C71C7258A578B;
	fma.rn.f64 	%fd27, %fd26, %fd22, 0d3F6249249242B910;
	fma.rn.f64 	%fd28, %fd27, %fd22, 0d3F89999999999DFB;
	sub.f64 	%fd29, %fd13, %fd21;
	add.f64 	%fd30, %fd29, %fd29;
	neg.f64 	%fd31, %fd21;
	fma.rn.f64 	%fd32, %fd31, %fd13, %fd30;
	mul.f64 	%fd33, %fd19, %fd32;
	fma.rn.f64 	%fd34, %fd22, %fd28, 0d3FB5555555555555;
	mov.f64 	%fd35, 0d3FB5555555555555;
	sub.f64 	%fd36, %fd35, %fd34;
	fma.rn.f64 	%fd37, %fd22, %fd28, %fd36;
	add.f64 	%fd38, %fd37, 0dBC46A4CB00B9E7B0;
	add.f64 	%fd39, %fd34, %fd38;
	sub.f64 	%fd40, %fd34, %fd39;
	add.f64 	%fd41, %fd38, %fd40;
	mul.rn.f64 	%fd42, %fd21, %fd21;
	neg.f64 	%fd43, %fd42;
	fma.rn.f64 	%fd44, %fd21, %fd21, %fd43;
	{
	.reg .b32 %temp; 
	mov.b64 	{%r22, %temp}, %fd33;
	}
	{
	.reg .b32 %temp; 
	mov.b64 	{%temp, %r23}, %fd33;
	}
	add.s32 	%r24, %r23, 1048576;
	mov.b64 	%fd45, {%r22, %r24};
	fma.rn.f64 	%fd46, %fd21, %fd45, %fd44;
	mul.rn.f64 	%fd47, %fd42, %fd21;
	neg.f64 	%fd48, %fd47;
	fma.rn.f64 	%fd49, %fd42, %fd21, %fd48;
	fma.rn.f64 	%fd50, %fd42, %fd33, %fd49;
	fma.rn.f64 	%fd51, %fd46, %fd21, %fd50;
	mul.rn.f64 	%fd52, %fd39, %fd47;
	neg.f64 	%fd53, %fd52;
	fma.rn.f64 	%fd54, %fd39, %fd47, %fd53;
	fma.rn.f64 	%fd55, %fd39, %fd51, %fd54;
	fma.rn.f64 	%fd56, %fd41, %fd47, %fd55;
	add.f64 	%fd57, %fd52, %fd56;
	sub.f64 	%fd58, %fd52, %fd57;
	add.f64 	%fd59, %fd56, %fd58;
	add.f64 	%fd60, %fd21, %fd57;
	sub.f64 	%fd61, %fd21, %fd60;
	add.f64 	%fd62, %fd57, %fd61;
	add.f64 	%fd63, %fd59, %fd62;
	add.f64 	%fd64, %fd33, %fd63;
	add.f64 	%fd65, %fd60, %fd64;
	sub.f64 	%fd66, %fd60, %fd65;
	add.f64 	%fd67, %fd64, %fd66;
	xor.b32  	%r25, %r45, -2147483648;
	mov.b32 	%r26, 1127219200;
	mov.b64 	%fd68, {%r25, %r26};
	mov.b32 	%r27, -2147483648;
	mov.b64 	%fd69, {%r27, %r26};
	sub.f64 	%fd70, %fd68, %fd69;
	fma.rn.f64 	%fd71, %fd70, 0d3FE62E42FEFA39EF, %fd65;
	fma.rn.f64 	%fd72, %fd70, 0dBFE62E42FEFA39EF, %fd71;
	sub.f64 	%fd73, %fd72, %fd65;
	sub.f64 	%fd74, %fd67, %fd73;
	fma.rn.f64 	%fd75, %fd70, 0d3C7ABC9E3B39803F, %fd74;
	add.f64 	%fd76, %fd71, %fd75;
	sub.f64 	%fd77, %fd71, %fd76;
	add.f64 	%fd78, %fd75, %fd77;
	{
	.reg .b32 %temp; 
	mov.b64 	{%temp, %r28}, %fd10;
	}
	{
	.reg .b32 %temp; 
	mov.b64 	{%r29, %temp}, %fd10;
	}
	shl.b32 	%r30, %r28, 1;
	setp.gt.u32 	%p3, %r30, -33554433;
	and.b32  	%r31, %r28, -15728641;
	selp.b32 	%r32, %r31, %r28, %p3;
	mov.b64 	%fd79, {%r29, %r32};
	mul.rn.f64 	%fd80, %fd76, %fd79;
	neg.f64 	%fd81, %fd80;
	fma.rn.f64 	%fd82, %fd76, %fd79, %fd81;
	fma.rn.f64 	%fd83, %fd78, %fd79, %fd82;
	add.f64 	%fd4, %fd80, %fd83;
	sub.f64 	%fd84, %fd80, %fd4;
	add.f64 	%fd5, %fd83, %fd84;
	fma.rn.f64 	%fd85, %fd4, 0d3FF71547652B82FE, 0d4338000000000000;
	{
	.reg .b32 %temp; 
	mov.b64 	{%r5, %temp}, %fd85;
	}
	mov.f64 	%fd86, 0dC338000000000000;
	add.rn.f64 	%fd87, %fd85, %fd86;
	fma.rn.f64 	%fd88, %fd87, 0dBFE62E42FEFA39EF, %fd4;
	fma.rn.f64 	%fd89, %fd87, 0dBC7ABC9E3B39803F, %fd88;
	fma.rn.f64 	%fd90, %fd89, 0d3E5ADE1569CE2BDF, 0d3E928AF3FCA213EA;
	fma.rn.f64 	%fd91, %fd90, %fd89, 0d3EC71DEE62401315;
	fma.rn.f64 	%fd92, %fd91, %fd89, 0d3EFA01997C89EB71;
	fma.rn.f64 	%fd93, %fd92, %fd89, 0d3F2A01A014761F65;
	fma.rn.f64 	%fd94, %fd93, %fd89, 0d3F56C16C1852B7AF;
	fma.rn.f64 	%fd95, %fd94, %fd89, 0d3F81111111122322;
	fma.rn.f64 	%fd96, %fd95, %fd89, 0d3FA55555555502A1;
	fma.rn.f64 	%fd97, %fd96, %fd89, 0d3FC5555555555511;
	fma.rn.f64 	%fd98, %fd97, %fd89, 0d3FE000000000000B;
	fma.rn.f64 	%fd99, %fd98, %fd89, 0d3FF0000000000000;
	fma.rn.f64 	%fd100, %fd99, %fd89, 0d3FF0000000000000;
	{
	.reg .b32 %temp; 
	mov.b64 	{%r6, %temp}, %fd100;
	}
	{
	.reg .b32 %temp; 
	mov.b64 	{%temp, %r7}, %fd100;
	}
	shl.b32 	%r33, %r5, 20;
	add.s32 	%r34, %r33, %r7;
	mov.b64 	%fd108, {%r6, %r34};
	{
	.reg .b32 %temp; 
	mov.b64 	{%temp, %r35}, %fd4;
	}
	mov.b32 	%f2, %r35;
	abs.f32 	%f1, %f2;
	setp.lt.f32 	%p4, %f1, 0f4086232B;
	@%p4 bra 	$L__BB1_5;
	setp.lt.f64 	%p5, %fd4, 0d0000000000000000;
	add.f64 	%fd101, %fd4, 0d7FF0000000000000;
	selp.f64 	%fd108, 0d0000000000000000, %fd101, %p5;
	setp.geu.f32 	%p6, %f1, 0f40874800;
	@%p6 bra 	$L__BB1_5;
	shr.u32 	%r36, %r5, 31;
	add.s32 	%r37, %r5, %r36;
	shr.s32 	%r38, %r37, 1;
	shl.b32 	%r39, %r38, 20;
	add.s32 	%r40, %r7, %r39;
	mov.b64 	%fd102, {%r6, %r40};
	sub.s32 	%r41, %r5, %r38;
	shl.b32 	%r42, %r41, 20;
	add.s32 	%r43, %r42, 1072693248;
	mov.b32 	%r44, 0;
	mov.b64 	%fd103, {%r44, %r43};
	mul.f64 	%fd108, %fd103, %fd102;
$L__BB1_5:
	abs.f64 	%fd104, %fd108;
	setp.eq.f64 	%p7, %fd104, 0d7FF0000000000000;
	fma.rn.f64 	%fd105, %fd108, %fd5, %fd108;
	selp.f64 	%fd106, %fd108, %fd105, %p7;
	st.param.f64 	[func_retval0], %fd106;
	ret;

}


// ===== COMPILED SASS (sm_100) =====

	.target	sm_100

	.elftype	@"ET_EXEC"


//--------------------- .note.nv.tkinfo           --------------------------
	.section	.note.nv.tkinfo,"",@"SHT_NOTE"
	.sectionflags	@"SHF_NOTE_NV_TKINFO"
	.tkinfo
        /*0018*/ 	.word	0x00000002
        /*0030*/ 	.string	""
        /*0030*/ 	.string	"ptxas"
        /*0030*/ 	.string	"Cuda compilation tools, release 13.0, V13.0.88"
        /*0030*/ 	.string	"Build cuda_13.0.r13.0/compiler.36424714_0"
        /*0030*/ 	.string	"-arch sm_100 -m 64 "



//--------------------- .note.nv.cuinfo           --------------------------
	.section	.note.nv.cuinfo,"",@"SHT_NOTE"
	.sectionflags	@"SHF_NOTE_NV_CUINFO"
        /*0018*/ 	.short	0x0002
        /*001a*/ 	.short	0x0064
        /*001c*/ 	.short	0x0082
	.zero		2


//--------------------- .nv.info                  --------------------------
	.section	.nv.info,"",@"SHT_CUDA_INFO"
	.align	4


	//----- nvinfo : EIATTR_REGCOUNT
	.align		4
        /*0000*/ 	.byte	0x04, 0x2f
        /*0002*/ 	.short	(.L_1 - .L_0)
	.align		4
.L_0:
        /*0004*/ 	.word	index@(_Z6kernelPfi)
        /*0008*/ 	.word	0x0000001e


	//----- nvinfo : EIATTR_FRAME_SIZE
	.align		4
.L_1:
        /*000c*/ 	.byte	0x04, 0x11
        /*000e*/ 	.short	(.L_3 - .L_2)
	.align		4
.L_2:
        /*0010*/ 	.word	index@($_Z6kernelPfi$__internal_accurate_pow)
        /*0014*/ 	.word	0x00000000


	//----- nvinfo : EIATTR_FRAME_SIZE
	.align		4
.L_3:
        /*0018*/ 	.byte	0x04, 0x11
        /*001a*/ 	.short	(.L_5 - .L_4)
	.align		4
.L_4:
        /*001c*/ 	.word	index@($__internal_0_$__cuda_sm20_dsqrt_rn_f64_mediumpath_v1)
        /*0020*/ 	.word	0x00000000


	//----- nvinfo : EIATTR_FRAME_SIZE
	.align		4
.L_5:
        /*0024*/ 	.byte	0x04, 0x11
        /*0026*/ 	.short	(.L_7 - .L_6)
	.align		4
.L_6:
        /*0028*/ 	.word	index@(_Z6kernelPfi)
        /*002c*/ 	.word	0x00000000


	//----- nvinfo : EIATTR_MIN_STACK_SIZE
	.align		4
.L_7:
        /*0030*/ 	.byte	0x04, 0x12
        /*0032*/ 	.short	(.L_9 - .L_8)
	.align		4
.L_8:
        /*0034*/ 	.word	index@(_Z6kernelPfi)
        /*0038*/ 	.word	0x00000000
.L_9:


//--------------------- .nv.compat                --------------------------
	.section	.nv.compat,"",@"SHT_CUDA_COMPAT_INFO"
	.align	4
        /*0000*/ 	.byte	0x02, 0x09, 0x00, 0x00, 0x02, 0x02, 0x01, 0x00, 0x02, 0x05, 0x05, 0x00, 0x03, 0x07, 0x01, 0x01
        /*0010*/ 	.byte	0x02, 0x03, 0x00, 0x00, 0x02, 0x06, 0x01, 0x00, 0x04, 0x0b, 0x08, 0x00, 0x01, 0x00, 0x00, 0x00
        /*0020*/ 	.byte	0x00, 0x00, 0x00, 0x00


//--------------------- .nv.info._Z6kernelPfi     --------------------------
	.section	.nv.info._Z6kernelPfi,"",@"SHT_CUDA_INFO"
	.sectionflags	@""
	.align	4


	//----- nvinfo : EIATTR_CUDA_API_VERSION
	.align		4
        /*0000*/ 	.byte	0x04, 0x37
        /*0002*/ 	.short	(.L_11 - .L_10)
.L_10:
        /*0004*/ 	.word	0x00000082


	//----- nvinfo : EIATTR_KPARAM_INFO
	.align		4
.L_11:
        /*0008*/ 	.byte	0x04, 0x17
        /*000a*/ 	.short	(.L_13 - .L_12)
.L_12:
        /*000c*/ 	.word	0x00000000
        /*0010*/ 	.short	0x0001
        /*0012*/ 	.short	0x0008
        /*0014*/ 	.byte	0x00, 0xf0, 0x11, 0x00


	//----- nvinfo : EIATTR_KPARAM_INFO
	.align		4
.L_13:
        /*0018*/ 	.byte	0x04, 0x17
        /*001a*/ 	.short	(.L_15 - .L_14)
.L_14:
        /*001c*/ 	.word	0x00000000
        /*0020*/ 	.short	0x0000
        /*0022*/ 	.short	0x0000
        /*0024*/ 	.byte	0x00, 0xf5, 0x21, 0x00


	//----- nvinfo : EIATTR_SPARSE_MMA_MASK
	.align		4
.L_15:
        /*0028*/ 	.byte	0x03, 0x50
        /*002a*/ 	.short	0x0000


	//----- nvinfo : EIATTR_MAXREG_COUNT
	.align		4
        /*002c*/ 	.byte	0x03, 0x1b
        /*002e*/ 	.short	0x00ff


	//----- nvinfo : EIATTR_MERCURY_ISA_VERSION
	.align		4
        /*0030*/ 	.byte	0x03, 0x5f
        /*0032*/ 	.short	0x0101


	//----- nvinfo : EIATTR_VRC_CTA_INIT_COUNT
	.align		4
        /*0034*/ 	.byte	0x02, 0x4a
	.zero		1
	.zero		1


	//----- nvinfo : EIATTR_EXIT_INSTR_OFFSETS
	.align		4
        /*0038*/ 	.byte	0x04, 0x1c
        /*003a*/ 	.short	(.L_17 - .L_16)


	//   ....[0]....
.L_16:
        /*003c*/ 	.word	0x00000070


	//   ....[1]....
        /*0040*/ 	.word	0x00000300


	//----- nvinfo : EIATTR_CRS_STACK_SIZE
	.align		4
.L_17:
        /*0044*/ 	.byte	0x04, 0x1e
        /*0046*/ 	.short	(.L_19 - .L_18)
.L_18:
        /*0048*/ 	.word	0x00000000


	//----- nvinfo : EIATTR_CBANK_PARAM_SIZE
	.align		4
.L_19:
        /*004c*/ 	.byte	0x03, 0x19
        /*004e*/ 	.short	0x000c


	//----- nvinfo : EIATTR_PARAM_CBANK
	.align		4
        /*0050*/ 	.byte	0x04, 0x0a
        /*0052*/ 	.short	(.L_21 - .L_20)
	.align		4
.L_20:
        /*0054*/ 	.word	index@(.nv.constant0._Z6kernelPfi)
        /*0058*/ 	.short	0x0380
        /*005a*/ 	.short	0x000c


	//----- nvinfo : EIATTR_SW_WAR
	.align		4
.L_21:
        /*005c*/ 	.byte	0x04, 0x36
        /*005e*/ 	.short	(.L_23 - .L_22)
.L_22:
        /*0060*/ 	.word	0x00000008
.L_23:


//--------------------- .nv.callgraph             --------------------------
	.section	.nv.callgraph,"",@"SHT_CUDA_CALLGRAPH"
	.align	4
	.sectionentsize	8
	.align		4
        /*0000*/ 	.word	0x00000000
	.align		4
        /*0004*/ 	.word	0xffffffff
	.align		4
        /*0008*/ 	.word	0x00000000
	.align		4
        /*000c*/ 	.word	0xfffffffe
	.align		4
        /*0010*/ 	.word	0x00000000
	.align		4
        /*0014*/ 	.word	0xfffffffd
	.align		4
        /*0018*/ 	.word	0x00000000
	.align		4
        /*001c*/ 	.word	0xfffffffc


//--------------------- .text._Z6kernelPfi        --------------------------
	.section	.text._Z6kernelPfi,"ax",@progbits
	.align	128
        .global         _Z6kernelPfi
        .type           _Z6kernelPfi,@function
        .size           _Z6kernelPfi,(.L_x_11 - _Z6kernelPfi)
        .other          _Z6kernelPfi,@"STO_CUDA_ENTRY STV_DEFAULT"
_Z6kernelPfi:
.text._Z6kernelPfi:
[----:B------:R-:W-:Y:S01]  /*0000*/  LDC R1, c[0x0][0x37c] ;  /* 0x0000df00ff017b82 */ /* 0x000fe20000000800 */
[----:B------:R-:W0:Y:S07]  /*0010*/  S2R R27, SR_TID.X ;  /* 0x00000000001b7919 */ /* 0x000e2e0000002100 */
[----:B------:R-:W0:Y:S01]  /*0020*/  S2UR UR4, SR_CTAID.X ;  /* 0x00000000000479c3 */ /* 0x000e220000002500 */
[----:B------:R-:W1:Y:S07]  /*0030*/  LDCU UR5, c[0x0][0x388] ;  /* 0x00007100ff0577ac */ /* 0x000e6e0008000800 */
[----:B------:R-:W0:Y:S02]  /*0040*/  LDC R26, c[0x0][0x360] ;  /* 0x0000d800ff1a7b82 */ /* 0x000e240000000800 */
[----:B0-----:R-:W-:-:S05]  /*0050*/  IMAD R27, R26, UR4, R27 ;  /* 0x000000041a1b7c24 */ /* 0x001fca000f8e021b */
[----:B-1----:R-:W-:-:S13]  /*0060*/  ISETP.GE.AND P0, PT, R27, UR5, PT ;  /* 0x000000051b007c0c */ /* 0x002fda000bf06270 */
[----:B------:R-:W-:Y:S05]  /*0070*/  @P0 EXIT ;  /* 0x000000000000094d */ /* 0x000fea0003800000 */
[----:B------:R-:W0:Y:S01]  /*0080*/  LDC.64 R2, c[0x0][0x380] ;  /* 0x0000e000ff027b82 */ /* 0x000e220000000a00 */
[----:B------:R-:W1:Y:S01]  /*0090*/  LDCU UR4, c[0x0][0x370] ;  /* 0x00006e00ff0477ac */ /* 0x000e620008000800 */
[----:B------:R-:W2:Y:S01]  /*00a0*/  LDCU.64 UR6, c[0x0][0x358] ;  /* 0x00006b00ff0677ac */ /* 0x000ea20008000a00 */
[----:B------:R-:W3:Y:S01]  /*00b0*/  LDCU UR10, c[0x0][0x388] ;  /* 0x00007100ff0a77ac */ /* 0x000ee20008000800 */
[----:B-1----:R-:W-:-:S07]  /*00c0*/  IMAD R26, R26, UR4, RZ ;  /* 0x000000041a1a7c24 */ /* 0x002fce000f8e02ff */
.L_x_3:
[----:B-1----:R1:W4:Y:S01]  /*00d0*/  I2F.F64 R4, R27 ;  /* 0x0000001b00047312 */ /* 0x0023220000201c00 */
[----:B------:R-:W-:Y:S01]  /*00e0*/  BSSY.RECONVERGENT B0, `(.L_x_0) ;  /* 0x0000003000007945 */ /* 0x000fe20003800200 */
[----:B------:R-:W-:-:S07]  /*00f0*/  MOV R0, 0x110 ;  /* 0x0000011000007802 */ /* 0x000fce0000000f00 */
[----:B01234-:R-:W-:Y:S05]  /*0100*/  CALL.REL.NOINC `($_Z6kernelPfi$__internal_accurate_pow) ;  /* 0x00000004003c7944 */ /* 0x01ffea0003c00000 */
[----:B------:R-:W-:Y:S05]  /*0110*/  BSYNC.RECONVERGENT B0 ;  /* 0x0000000000007941 */ /* 0x000fea0003800200 */
.L_x_0:
[----:B------:R-:W0:Y:S01]  /*0120*/  MUFU.RSQ64H R7, R19 ;  /* 0x0000001300077308 */ /* 0x000e220000001c00 */
[----:B------:R-:W-:Y:S01]  /*0130*/  VIADD R6, R19, 0xfcb00000 ;  /* 0xfcb0000013067836 */ /* 0x000fe20000000000 */
[----:B------:R-:W-:Y:S01]  /*0140*/  BSSY.RECONVERGENT B0, `(.L_x_1) ;  /* 0x0000014000007945 */ /* 0x000fe20003800200 */
[----:B------:R-:W-:Y:S01]  /*0150*/  IMAD.MOV.U32 R4, RZ, RZ, R10 ;  /* 0x000000ffff047224 */ /* 0x000fe200078e000a */
[----:B------:R-:W-:Y:S01]  /*0160*/  MOV R10, 0x0 ;  /* 0x00000000000a7802 */ /* 0x000fe20000000f00 */
[----:B------:R-:W-:Y:S01]  /*0170*/  IMAD.MOV.U32 R5, RZ, RZ, R19 ;  /* 0x000000ffff057224 */ /* 0x000fe200078e0013 */
[----:B------:R-:W-:Y:S01]  /*0180*/  ISETP.GE.U32.AND P1, PT, R6, 0x7ca00000, PT ;  /* 0x7ca000000600780c */ /* 0x000fe20003f26070 */
[----:B------:R-:W-:Y:S01]  /*0190*/  IMAD.MOV.U32 R11, RZ, RZ, 0x3fd80000 ;  /* 0x3fd80000ff0b7424 */ /* 0x000fe200078e00ff */
[----:B------:R-:W-:Y:S01]  /*01a0*/  ISETP.NE.AND P0, PT, R27, RZ, PT ;  /* 0x000000ff1b00720c */ /* 0x000fe20003f05270 */
[----:B0-----:R-:W-:-:S08]  /*01b0*/  DMUL R8, R6, R6 ;  /* 0x0000000606087228 */ /* 0x001fd00000000000 */
[----:B------:R-:W-:-:S08]  /*01c0*/  DFMA R8, R4, -R8, 1 ;  /* 0x3ff000000408742b */ /* 0x000fd00000000808 */
[----:B------:R-:W-:Y:S02]  /*01d0*/  DFMA R10, R8, R10, 0.5 ;  /* 0x3fe00000080a742b */ /* 0x000fe4000000000a */
[----:B------:R-:W-:-:S08]  /*01e0*/  DMUL R8, R6, R8 ;  /* 0x0000000806087228 */ /* 0x000fd00000000000 */
[----:B------:R-:W-:-:S08]  /*01f0*/  DFMA R12, R10, R8, R6 ;  /* 0x000000080a0c722b */ /* 0x000fd00000000006 */
[----:B------:R-:W-:Y:S02]  /*0200*/  DMUL R14, R4, R12 ;  /* 0x0000000c040e7228 */ /* 0x000fe40000000000 */
[----:B------:R-:W-:Y:S02]  /*0210*/  VIADD R11, R13, 0xfff00000 ;  /* 0xfff000000d0b7836 */ /* 0x000fe40000000000 */
[----:B------:R-:W-:-:S04]  /*0220*/  IMAD.MOV.U32 R10, RZ, RZ, R12 ;  /* 0x000000ffff0a7224 */ /* 0x000fc800078e000c */
[----:B------:R-:W-:-:S08]  /*0230*/  DFMA R16, R14, -R14, R4 ;  /* 0x8000000e0e10722b */ /* 0x000fd00000000004 */
[----:B------:R-:W-:Y:S01]  /*0240*/  DFMA R8, R16, R10, R14 ;  /* 0x0000000a1008722b */ /* 0x000fe2000000000e */
[----:B------:R-:W-:Y:S10]  /*0250*/  @!P1 BRA `(.L_x_2) ;  /* 0x0000000000089947 */ /* 0x000ff40003800000 */
[----:B------:R-:W-:-:S07]  /*0260*/  MOV R0, 0x280 ;  /* 0x0000028000007802 */ /* 0x000fce0000000f00 */
[----:B------:R-:W-:Y:S05]  /*0270*/  CALL.REL.NOINC `($__internal_0_$__cuda_sm20_dsqrt_rn_f64_mediumpath_v1) ;  /* 0x0000000000247944 */ /* 0x000fea0003c00000 */
.L_x_2:
[----:B------:R-:W-:Y:S05]  /*0280*/  BSYNC.RECONVERGENT B0 ;  /* 0x0000000000007941 */ /* 0x000fea0003800200 */
.L_x_1:
[----:B------:R-:W0:Y:S01]  /*0290*/  F2F.F32.F64 R8, R8 ;  /* 0x0000000800087310 */ /* 0x000e220000301000 */
[----:B------:R-:W-:Y:S01]  /*02a0*/  IMAD.WIDE R4, R27, 0x4, R2 ;  /* 0x000000041b047825 */ /* 0x000fe200078e0202 */
[----:B------:R-:W-:Y:S02]  /*02b0*/  IADD3 R27, PT, PT, R26, R27, RZ ;  /* 0x0000001b1a1b7210 */ /* 0x000fe40007ffe0ff */
[----:B0-----:R-:W-:Y:S02]  /*02c0*/  FSEL R7, R8, 1, P0 ;  /* 0x3f80000008077808 */ /* 0x001fe40000000000 */
[----:B------:R-:W-:-:S03]  /*02d0*/  ISETP.GE.AND P0, PT, R27, UR10, PT ;  /* 0x0000000a1b007c0c */ /* 0x000fc6000bf06270 */
[----:B------:R1:W-:Y:S10]  /*02e0*/  STG.E desc[UR6][R4.64], R7 ;  /* 0x0000000704007986 */ /* 0x0003f4000c101906 */
[----:B------:R-:W-:Y:S05]  /*02f0*/  @!P0 BRA `(.L_x_3) ;  /* 0xfffffffc00748947 */ /* 0x000fea000383ffff */
[----:B------:R-:W-:Y:S05]  /*0300*/  EXIT ;  /* 0x000000000000794d */ /* 0x000fea0003800000 */
        .weak           $__internal_0_$__cuda_sm20_dsqrt_rn_f64_mediumpath_v1
        .type           $__internal_0_$__cuda_sm20_dsqrt_rn_f64_mediumpath_v1,@function
        .size           $__internal_0_$__cuda_sm20_dsqrt_rn_f64_mediumpath_v1,($_Z6kernelPfi$__internal_accurate_pow - $__internal_0_$__cuda_sm20_dsqrt_rn_f64_mediumpath_v1)
$__internal_0_$__cuda_sm20_dsqrt_rn_f64_mediumpath_v1:
[----:B------:R-:W-:Y:S01]  /*0310*/  ISETP.GE.U32.AND P1, PT, R6, -0x3400000, PT ;  /* 0xfcc000000600780c */ /* 0x000fe20003f26070 */
[----:B------:R-:W-:Y:S01]  /*0320*/  BSSY.RECONVERGENT B1, `(.L_x_4) ;  /* 0x0000028000017945 */ /* 0x000fe20003800200 */
[----:B------:R-:W-:Y:S01]  /*0330*/  IMAD.MOV.U32 R6, RZ, RZ, R4 ;  /* 0x000000ffff067224 */ /* 0x000fe200078e0004 */
[----:B------:R-:W-:Y:S01]  /*0340*/  MOV R7, R5 ;  /* 0x0000000500077202 */ /* 0x000fe20000000f00 */
[----:B------:R-:W-:Y:S02]  /*0350*/  IMAD.MOV.U32 R10, RZ, RZ, R12 ;  /* 0x000000ffff0a7224 */ /* 0x000fe400078e000c */
[----:B------:R-:W-:Y:S02]  /*0360*/  IMAD.MOV.U32 R4, RZ, RZ, R16 ;  /* 0x000000ffff047224 */ /* 0x000fe400078e0010 */
[----:B------:R-:W-:-:S05]  /*0370*/  IMAD.MOV.U32 R5, RZ, RZ, R17 ;  /* 0x000000ffff057224 */ /* 0x000fca00078e0011 */
[----:B------:R-:W-:Y:S05]  /*0380*/  @!P1 BRA `(.L_x_5) ;  /* 0x0000000000209947 */ /* 0x000fea0003800000 */
[----:B------:R-:W-:-:S10]  /*0390*/  DFMA.RM R4, R4, R10, R14 ;  /* 0x0000000a0404722b */ /* 0x000fd4000000400e */
[----:B------:R-:W-:-:S04]  /*03a0*/  IADD3 R8, P1, PT, R4, 0x1, RZ ;  /* 0x0000000104087810 */ /* 0x000fc80007f3e0ff */
[----:B------:R-:W-:-:S06]  /*03b0*/  IADD3.X R9, PT, PT, RZ, R5, RZ, P1, !PT ;  /* 0x00000005ff097210 */ /* 0x000fcc0000ffe4ff */
[----:B------:R-:W-:-:S08]  /*03c0*/  DFMA.RP R6, -R4, R8, R6 ;  /* 0x000000080406722b */ /* 0x000fd00000008106 */
[----:B------:R-:W-:-:S06]  /*03d0*/  DSETP.GT.AND P1, PT, R6, RZ, PT ;  /* 0x000000ff0600722a */ /* 0x000fcc0003f24000 */
[----:B------:R-:W-:Y:S02]  /*03e0*/  FSEL R4, R8, R4, P1 ;  /* 0x0000000408047208 */ /* 0x000fe40000800000 */
[----:B------:R-:W-:Y:S01]  /*03f0*/  FSEL R5, R9, R5, P1 ;  /* 0x0000000509057208 */ /* 0x000fe20000800000 */
[----:B------:R-:W-:Y:S06]  /*0400*/  BRA `(.L_x_6) ;  /* 0x0000000000647947 */ /* 0x000fec0003800000 */
.L_x_5:
[----:B------:R-:W-:-:S14]  /*0410*/  DSETP.NE.AND P1, PT, R6, RZ, PT ;  /* 0x000000ff0600722a */ /* 0x000fdc0003f25000 */
[----:B------:R-:W-:Y:S05]  /*0420*/  @!P1 BRA `(.L_x_7) ;  /* 0x0000000000589947 */ /* 0x000fea0003800000 */
[----:B------:R-:W-:-:S13]  /*0430*/  ISETP.GE.AND P1, PT, R7, RZ, PT ;  /* 0x000000ff0700720c */ /* 0x000fda0003f26270 */
[----:B------:R-:W-:Y:S02]  /*0440*/  @!P1 IMAD.MOV.U32 R4, RZ, RZ, 0x0 ;  /* 0x00000000ff049424 */ /* 0x000fe400078e00ff */
[----:B------:R-:W-:Y:S01]  /*0450*/  @!P1 IMAD.MOV.U32 R5, RZ, RZ, -0x80000 ;  /* 0xfff80000ff059424 */ /* 0x000fe200078e00ff */
[----:B------:R-:W-:Y:S06]  /*0460*/  @!P1 BRA `(.L_x_6) ;  /* 0x00000000004c9947 */ /* 0x000fec0003800000 */
[----:B------:R-:W-:-:S13]  /*0470*/  ISETP.GT.AND P1, PT, R7, 0x7fefffff, PT ;  /* 0x7fefffff0700780c */ /* 0x000fda0003f24270 */
[----:B------:R-:W-:Y:S05]  /*0480*/  @P1 BRA `(.L_x_7) ;  /* 0x0000000000401947 */ /* 0x000fea0003800000 */
[----:B------:R-:W-:Y:S01]  /*0490*/  DMUL R4, R6, 8.11296384146066816958e+31 ;  /* 0x4690000006047828 */ /* 0x000fe20000000000 */
[----:B------:R-:W-:Y:S01]  /*04a0*/  IMAD.MOV.U32 R10, RZ, RZ, 0x0 ;  /* 0x00000000ff0a7424 */ /* 0x000fe200078e00ff */
[----:B------:R-:W-:Y:S01]  /*04b0*/  MOV R6, RZ ;  /* 0x000000ff00067202 */ /* 0x000fe20000000f00 */
[----:B------:R-:W-:-:S03]  /*04c0*/  IMAD.MOV.U32 R11, RZ, RZ, 0x3fd80000 ;  /* 0x3fd80000ff0b7424 */ /* 0x000fc600078e00ff */
[----:B------:R-:W0:Y:S02]  /*04d0*/  MUFU.RSQ64H R7, R5 ;  /* 0x0000000500077308 */ /* 0x000e240000001c00 */
[----:B0-----:R-:W-:-:S08]  /*04e0*/  DMUL R8, R6, R6 ;  /* 0x0000000606087228 */ /* 0x001fd00000000000 */
[----:B------:R-:W-:-:S08]  /*04f0*/  DFMA R8, R4, -R8, 1 ;  /* 0x3ff000000408742b */ /* 0x000fd00000000808 */
[----:B------:R-:W-:Y:S02]  /*0500*/  DFMA R10, R8, R10, 0.5 ;  /* 0x3fe00000080a742b */ /* 0x000fe4000000000a */
[----:B------:R-:W-:-:S08]  /*0510*/  DMUL R8, R6, R8 ;  /* 0x0000000806087228 */ /* 0x000fd00000000000 */
[----:B------:R-:W-:-:S08]  /*0520*/  DFMA R8, R10, R8, R6 ;  /* 0x000000080a08722b */ /* 0x000fd00000000006 */
[----:B------:R-:W-:Y:S02]  /*0530*/  DMUL R6, R4, R8 ;  /* 0x0000000804067228 */ /* 0x000fe40000000000 */
[----:B------:R-:W-:-:S06]  /*0540*/  IADD3 R9, PT, PT, R9, -0x100000, RZ ;  /* 0xfff0000009097810 */ /* 0x000fcc0007ffe0ff */
[----:B------:R-:W-:-:S08]  /*0550*/  DFMA R10, R6, -R6, R4 ;  /* 0x80000006060a722b */ /* 0x000fd00000000004 */
[----:B------:R-:W-:-:S10]  /*0560*/  DFMA R4, R8, R10, R6 ;  /* 0x0000000a0804722b */ /* 0x000fd40000000006 */
[----:B------:R-:W-:Y:S01]  /*0570*/  VIADD R5, R5, 0xfcb00000 ;  /* 0xfcb0000005057836 */ /* 0x000fe20000000000 */
[----:B------:R-:W-:Y:S06]  /*0580*/  BRA `(.L_x_6) ;  /* 0x0000000000047947 */ /* 0x000fec0003800000 */
.L_x_7:
[----:B------:R-:W-:-:S11]  /*0590*/  DADD R4, R6, R6 ;  /* 0x0000000006047229 */ /* 0x000fd60000000006 */
.L_x_6:
[----:B------:R-:W-:Y:S05]  /*05a0*/  BSYNC.RECONVERGENT B1 ;  /* 0x0000000000017941 */ /* 0x000fea0003800200 */
.L_x_4:
[----:B------:R-:W-:Y:S01]  /*05b0*/  IMAD.MOV.U32 R8, RZ, RZ, R4 ;  /* 0x000000ffff087224 */ /* 0x000fe200078e0004 */
[----:B------:R-:W-:Y:S01]  /*05c0*/  MOV R9, R5 ;  /* 0x0000000500097202 */ /* 0x000fe20000000f00 */
[----:B------:R-:W-:Y:S02]  /*05d0*/  IMAD.MOV.U32 R4, RZ, RZ, R0 ;  /* 0x000000ffff047224 */ /* 0x000fe400078e0000 */
[----:B------:R-:W-:-:S04]  /*05e0*/  IMAD.MOV.U32 R5, RZ, RZ, 0x0 ;  /* 0x00000000ff057424 */ /* 0x000fc800078e00ff */
[----:B------:R-:W-:Y:S05]  /*05f0*/  RET.REL.NODEC R4 `(_Z6kernelPfi) ;  /* 0xfffffff804807950 */ /* 0x000fea0003c3ffff */
        .type           $_Z6kernelPfi$__internal_accurate_pow,@function
        .size           $_Z6kernelPfi$__internal_accurate_pow,(.L_x_11 - $_Z6kernelPfi$__internal_accurate_pow)
$_Z6kernelPfi$__internal_accurate_pow:
[----:B------:R-:W0:Y:S01]  /*0600*/  MUFU.RCP64H R15, 1.785396575927734375 ;  /* 0x3ffc90fc000f7908 */ /* 0x000e220000001800 */
[----:B------:R-:W-:Y:S02]  /*0610*/  HFMA2 R6, -RZ, RZ, -33184, -3.607421875 ;  /* 0xf80dc337ff067431 */ /* 0x000fe400000001ff */
[----:B------:R-:W-:Y:S01]  /*0620*/  IMAD.MOV.U32 R7, RZ, RZ, 0x3ffc90fc ;  /* 0x3ffc90fcff077424 */ /* 0x000fe200078e00ff */
[----:B------:R-:W-:Y:S01]  /*0630*/  UMOV UR4, 0x3f91e648 ;  /* 0x3f91e64800047882 */ /* 0x000fe20000000000 */
[----:B------:R-:W-:Y:S01]  /*0640*/  IMAD.MOV.U32 R14, RZ, RZ, RZ ;  /* 0x000000ffff0e7224 */ /* 0x000fe200078e00ff */
[----:B------:R-:W-:Y:S01]  /*0650*/  UMOV UR5, 0x3fcb7818 ;  /* 0x3fcb781800057882 */ /* 0x000fe20000000000 */
[----:B------:R-:W-:Y:S01]  /*0660*/  MOV R8, 0x41ad3b5a ;  /* 0x41ad3b5a00087802 */ /* 0x000fe20000000f00 */
[----:B------:R-:W-:Y:S01]  /*0670*/  IMAD.MOV.U32 R9, RZ, RZ, 0x3ed0f5d2 ;  /* 0x3ed0f5d2ff097424 */ /* 0x000fe200078e00ff */
[----:B------:R-:W-:Y:S01]  /*0680*/  UMOV UR8, 0x7d2cafe2 ;  /* 0x7d2cafe200087882 */ /* 0x000fe20000000000 */
[----:B------:R-:W-:Y:S01]  /*0690*/  UMOV UR9, 0x3eb0f5ff ;  /* 0x3eb0f5ff00097882 */ /* 0x000fe20000000000 */
[----:B0-----:R-:W-:-:S08]  /*06a0*/  DFMA R6, R14, -R6, 1 ;  /* 0x3ff000000e06742b */ /* 0x001fd00000000806 */
[----:B------:R-:W-:-:S08]  /*06b0*/  DFMA R6, R6, R6, R6 ;  /* 0x000000060606722b */ /* 0x000fd00000000006 */
[----:B------:R-:W-:-:S08]  /*06c0*/  DFMA R14, R14, R6, R14 ;  /* 0x000000060e0e722b */ /* 0x000fd0000000000e */
[----:B------:R-:W-:-:S08]  /*06d0*/  DMUL R6, R14, -UR4 ;  /* 0x800000040e067c28 */ /* 0x000fd00008000000 */
[----:B------:R-:W-:-:S08]  /*06e0*/  DFMA R6, R14, -UR4, R6 ;  /* 0x800000040e067c2b */ /* 0x000fd00008000006 */
[C---:B------:R-:W-:Y:S02]  /*06f0*/  DMUL R12, R6.reuse, R6 ;  /* 0x00000006060c7228 */ /* 0x040fe40000000000 */
[----:B------:R-:W-:-:S06]  /*0700*/  DADD R10, -R6, -UR4 ;  /* 0x80000004060a7e29 */ /* 0x000fcc0008000100 */
[----:B------:R-:W-:Y:S01]  /*0710*/  DFMA R8, R12, UR8, R8 ;  /* 0x000000080c087c2b */ /* 0x000fe20008000008 */
[----:B------:R-:W-:Y:S01]  /*0720*/  UMOV UR8, 0x75488a3f ;  /* 0x75488a3f00087882 */ /* 0x000fe20000000000 */
[----:B------:R-:W-:Y:S01]  /*0730*/  UMOV UR9, 0x3ef3b20a ;  /* 0x3ef3b20a00097882 */ /* 0x000fe20000000000 */
[----:B------:R-:W-:Y:S02]  /*0740*/  DADD R18, R10, R10 ;  /* 0x000000000a127229 */ /* 0x000fe4000000000a */
[----:B------:R-:W-:-:S03]  /*0750*/  DMUL R10, R6, R6 ;  /* 0x00000006060a7228 */ /* 0x000fc60000000000 */
[----:B------:R-:W-:Y:S01]  /*0760*/  DFMA R8, R12, R8, UR8 ;  /* 0x000000080c087e2b */ /* 0x000fe20008000008 */
[----:B------:R-:W-:Y:S01]  /*0770*/  UMOV UR8, 0xe4faecd5 ;  /* 0xe4faecd500087882 */ /* 0x000fe20000000000 */
[----:B------:R-:W-:Y:S01]  /*0780*/  UMOV UR9, 0x3f1745cd ;  /* 0x3f1745cd00097882 */ /* 0x000fe20000000000 */
[----:B------:R-:W-:Y:S01]  /*0790*/  DFMA R18, -R6, -UR4, R18 ;  /* 0x8000000406127c2b */ /* 0x000fe20008000112 */
[----:B------:R-:W-:Y:S01]  /*07a0*/  UMOV UR4, 0xb9e7b0 ;  /* 0x00b9e7b000047882 */ /* 0x000fe20000000000 */
[----:B------:R-:W-:-:S03]  /*07b0*/  UMOV UR5, 0x3c46a4cb ;  /* 0x3c46a4cb00057882 */ /* 0x000fc60000000000 */
[----:B------:R-:W-:Y:S01]  /*07c0*/  DFMA R8, R12, R8, UR8 ;  /* 0x000000080c087e2b */ /* 0x000fe20008000008 */
[----:B------:R-:W-:Y:S01]  /*07d0*/  UMOV UR8, 0x258a578b ;  /* 0x258a578b00087882 */ /* 0x000fe20000000000 */
[----:B------:R-:W-:Y:S01]  /*07e0*/  UMOV UR9, 0x3f3c71c7 ;  /* 0x3f3c71c700097882 */ /* 0x000fe20000000000 */
[----:B------:R-:W-:-:S05]  /*07f0*/  DMUL R14, R14, R18 ;  /* 0x000000120e0e7228 */ /* 0x000fca0000000000 */
[----:B------:R-:W-:Y:S01]  /*0800*/  DFMA R8, R12, R8, UR8 ;  /* 0x000000080c087e2b */ /* 0x000fe20008000008 */
[----:B------:R-:W-:Y:S01]  /*0810*/  UMOV UR8, 0x9242b910 ;  /* 0x9242b91000087882 */ /* 0x000fe20000000000 */
[----:B------:R-:W-:-:S03]  /*0820*/  UMOV UR9, 0x3f624924 ;  /* 0x3f62492400097882 */ /* 0x000fc60000000000 */
[----:B------:R-:W-:Y:S01]  /*0830*/  VIADD R23, R15, 0x100000 ;  /* 0x001000000f177836 */ /* 0x000fe20000000000 */
[----:B------:R-:W-:Y:S02]  /*0840*/  MOV R22, R14 ;  /* 0x0000000e00167202 */ /* 0x000fe40000000f00 */
[----:B------:R-:W-:Y:S01]  /*0850*/  DFMA R8, R12, R8, UR8 ;  /* 0x000000080c087e2b */ /* 0x000fe20008000008 */
[----:B------:R-:W-:Y:S01]  /*0860*/  UMOV UR8, 0x99999dfb ;  /* 0x99999dfb00087882 */ /* 0x000fe20000000000 */
[----:B------:R-:W-:-:S06]  /*0870*/  UMOV UR9, 0x3f899999 ;  /* 0x3f89999900097882 */ /* 0x000fcc0000000000 */
[----:B------:R-:W-:Y:S01]  /*0880*/  DFMA R16, R12, R8, UR8 ;  /* 0x000000080c107e2b */ /* 0x000fe20008000008 */
[----:B------:R-:W-:Y:S01]  /*0890*/  UMOV UR8, 0x55555555 ;  /* 0x5555555500087882 */ /* 0x000fe20000000000 */
[----:B------:R-:W-:-:S06]  /*08a0*/  UMOV UR9, 0x3fb55555 ;  /* 0x3fb5555500097882 */ /* 0x000fcc0000000000 */
[----:B------:R-:W-:-:S08]  /*08b0*/  DFMA R8, R12, R16, UR8 ;  /* 0x000000080c087e2b */ /* 0x000fd00008000010 */
[----:B------:R-:W-:-:S08]  /*08c0*/  DADD R20, -R8, UR8 ;  /* 0x0000000808147e29 */ /* 0x000fd00008000100 */
[----:B------:R-:W-:Y:S02]  /*08d0*/  DFMA R16, R12, R16, R20 ;  /* 0x000000100c10722b */ /* 0x000fe40000000014 */
[C---:B------:R-:W-:Y:S02]  /*08e0*/  DMUL R12, R6.reuse, R10 ;  /* 0x0000000a060c7228 */ /* 0x040fe40000000000 */
[----:B------:R-:W-:-:S04]  /*08f0*/  DFMA R20, R6, R6, -R10 ;  /* 0x000000060614722b */ /* 0x000fc8000000080a */
[----:B------:R-:W-:Y:S01]  /*0900*/  DADD R16, R16, -UR4 ;  /* 0x8000000410107e29 */ /* 0x000fe20008000000 */
[----:B------:R-:W-:Y:S01]  /*0910*/  UMOV UR4, 0x0 ;  /* 0x0000000000047882 */ /* 0x000fe20000000000 */
[C---:B------:R-:W-:Y:S01]  /*0920*/  DFMA R18, R6.reuse, R10, -R12 ;  /* 0x0000000a0612722b */ /* 0x040fe2000000080c */
[----:B------:R-:W-:Y:S01]  /*0930*/  UMOV UR5, 0x40000000 ;  /* 0x4000000000057882 */ /* 0x000fe20000000000 */
[----:B------:R-:W-:-:S04]  /*0940*/  DFMA R20, R6, R22, R20 ;  /* 0x000000160614722b */ /* 0x000fc80000000014 */
[----:B------:R-:W-:Y:S02]  /*0950*/  DADD R24, R8, R16 ;  /* 0x0000000008187229 */ /* 0x000fe40000000010 */
[----:B------:R-:W-:-:S06]  /*0960*/  DFMA R18, R14, R10, R18 ;  /* 0x0000000a0e12722b */ /* 0x000fcc0000000012 */
[----:B------:R-:W-:Y:S02]  /*0970*/  DMUL R10, R24, R12 ;  /* 0x0000000c180a7228 */ /* 0x000fe40000000000 */
[----:B------:R-:W-:Y:S02]  /*0980*/  DFMA R18, R6, R20, R18 ;  /* 0x000000140612722b */ /* 0x000fe40000000012 */
[----:B------:R-:W-:-:S04]  /*0990*/  DADD R20, R8, -R24 ;  /* 0x0000000008147229 */ /* 0x000fc80000000818 */
[----:B------:R-:W-:-:S04]  /*09a0*/  DFMA R8, R24, R12, -R10 ;  /* 0x0000000c1808722b */ /* 0x000fc8000000080a */
[----:B------:R-:W-:-:S04]  /*09b0*/  DADD R20, R16, R20 ;  /* 0x0000000010147229 */ /* 0x000fc80000000014 */
[----:B------:R-:W-:-:S08]  /*09c0*/  DFMA R8, R24, R18, R8 ;  /* 0x000000121808722b */ /* 0x000fd00000000008 */
[----:B------:R-:W-:-:S08]  /*09d0*/  DFMA R20, R20, R12, R8 ;  /* 0x0000000c1414722b */ /* 0x000fd00000000008 */
[----:B------:R-:W-:-:S08]  /*09e0*/  DADD R12, R10, R20 ;  /* 0x000000000a0c7229 */ /* 0x000fd00000000014 */
[--C-:B------:R-:W-:Y:S02]  /*09f0*/  DADD R8, R6, R12.reuse ;  /* 0x0000000006087229 */ /* 0x100fe4000000000c */
[----:B------:R-:W-:-:S06]  /*0a00*/  DADD R10, R10, -R12 ;  /* 0x000000000a0a7229 */ /* 0x000fcc000000080c */
[----:B------:R-:W-:Y:S02]  /*0a10*/  DADD R6, R6, -R8 ;  /* 0x0000000006067229 */ /* 0x000fe40000000808 */
[----:B------:R-:W-:-:S06]  /*0a20*/  DADD R10, R20, R10 ;  /* 0x00000000140a7229 */ /* 0x000fcc000000000a */
[----:B------:R-:W-:-:S08]  /*0a30*/  DADD R6, R12, R6 ;  /* 0x000000000c067229 */ /* 0x000fd00000000006 */
[----:B------:R-:W-:Y:S01]  /*0a40*/  DADD R6, R10, R6 ;  /* 0x000000000a067229 */ /* 0x000fe20000000006 */
[----:B------:R-:W-:Y:S02]  /*0a50*/  IMAD.MOV.U32 R10, RZ, RZ, -0x105c611 ;  /* 0xfefa39efff0a7424 */ /* 0x000fe400078e00ff */
[----:B------:R-:W-:-:S05]  /*0a60*/  IMAD.MOV.U32 R11, RZ, RZ, 0x3fe62e42 ;  /* 0x3fe62e42ff0b7424 */ /* 0x000fca00078e00ff */
[----:B------:R-:W-:Y:S01]  /*0a70*/  DADD R14, R14, R6 ;  /* 0x000000000e0e7229 */ /* 0x000fe20000000006 */
[----:B------:R-:W-:Y:S01]  /*0a80*/  MOV R6, 0xfefa39ef ;  /* 0xfefa39ef00067802 */ /* 0x000fe20000000f00 */
[----:B------:R-:W-:-:S06]  /*0a90*/  IMAD.MOV.U32 R7, RZ, RZ, 0x3fe62e42 ;  /* 0x3fe62e42ff077424 */ /* 0x000fcc00078e00ff */
[----:B------:R-:W-:-:S08]  /*0aa0*/  DADD R12, R8, R14 ;  /* 0x00000000080c7229 */ /* 0x000fd0000000000e */
[--C-:B------:R-:W-:Y:S02]  /*0ab0*/  DFMA R10, R10, UR4, R12.reuse ;  /* 0x000000040a0a7c2b */ /* 0x100fe4000800000c */
[----:B------:R-:W-:-:S06]  /*0ac0*/  DADD R8, R8, -R12 ;  /* 0x0000000008087229 */ /* 0x000fcc000000080c */
[----:B------:R-:W-:Y:S02]  /*0ad0*/  DFMA R16, -R6, 2, R10 ;  /* 0x400000000610782b */ /* 0x000fe4000000010a */
[----:B------:R-:W-:Y:S01]  /*0ae0*/  DADD R8, R14, R8 ;  /* 0x000000000e087229 */ /* 0x000fe20000000008 */
[----:B------:R-:W-:Y:S01]  /*0af0*/  LOP3.LUT R15, R5, 0xff0fffff, RZ, 0xc0, !PT ;  /* 0xff0fffff050f7812 */ /* 0x000fe200078ec0ff */
[----:B------:R-:W-:-:S04]  /*0b00*/  IMAD.MOV.U32 R14, RZ, RZ, R4 ;  /* 0x000000ffff0e7224 */ /* 0x000fc800078e0004 */
[----:B------:R-:W-:Y:S01]  /*0b10*/  DADD R16, -R12, R16 ;  /* 0x000000000c107229 */ /* 0x000fe20000000110 */
[----:B------:R-:W-:Y:S01]  /*0b20*/  IMAD.MOV.U32 R12, RZ, RZ, 0x3b39803f ;  /* 0x3b39803fff0c7424 */ /* 0x000fe200078e00ff */
[----:B------:R-:W-:-:S06]  /*0b30*/  MOV R13, 0x3c7abc9e ;  /* 0x3c7abc9e000d7802 */ /* 0x000fcc0000000f00 */
[----:B------:R-:W-:-:S08]  /*0b40*/  DADD R8, R8, -R16 ;  /* 0x0000000008087229 */ /* 0x000fd00000000810 */
[----:B------:R-:W-:Y:S01]  /*0b50*/  DFMA R8, R12, UR4, R8 ;  /* 0x000000040c087c2b */ /* 0x000fe20008000008 */
[----:B------:R-:W-:Y:S01]  /*0b60*/  UMOV UR4, 0x3b39803f ;  /* 0x3b39803f00047882 */ /* 0x000fe20000000000 */
[----:B------:R-:W-:Y:S01]  /*0b70*/  IMAD.SHL.U32 R12, R5, 0x2, RZ ;  /* 0x00000002050c7824 */ /* 0x000fe200078e00ff */
[----:B------:R-:W-:-:S04]  /*0b80*/  UMOV UR5, 0x3c7abc9e ;  /* 0x3c7abc9e00057882 */ /* 0x000fc80000000000 */
[----:B------:R-:W-:Y:S01]  /*0b90*/  ISETP.GT.U32.AND P0, PT, R12, -0x2000001, PT ;  /* 0xfdffffff0c00780c */ /* 0x000fe20003f04070 */
[----:B------:R-:W-:-:S03]  /*0ba0*/  DADD R12, R10, R8 ;  /* 0x000000000a0c7229 */ /* 0x000fc60000000008 */
[----:B------:R-:W-:-:S05]  /*0bb0*/  SEL R15, R15, R5, P0 ;  /* 0x000000050f0f7207 */ /* 0x000fca0000000000 */
[----:B------:R-:W-:Y:S02]  /*0bc0*/  DADD R10, R10, -R12 ;  /* 0x000000000a0a7229 */ /* 0x000fe4000000080c */
[----:B------:R-:W-:-:S06]  /*0bd0*/  DMUL R4, R12, R14 ;  /* 0x0000000e0c047228 */ /* 0x000fcc0000000000 */
[----:B------:R-:W-:Y:S02]  /*0be0*/  DADD R10, R8, R10 ;  /* 0x00000000080a7229 */ /* 0x000fe4000000000a */
[----:B------:R-:W-:-:S08]  /*0bf0*/  DFMA R12, R12, R14, -R4 ;  /* 0x0000000e0c0c722b */ /* 0x000fd00000000804 */
[----:B------:R-:W-:Y:S01]  /*0c00*/  DFMA R12, R10, R14, R12 ;  /* 0x0000000e0a0c722b */ /* 0x000fe2000000000c */
[----:B------:R-:W-:Y:S01]  /*0c10*/  MOV R10, 0x652b82fe ;  /* 0x652b82fe000a7802 */ /* 0x000fe20000000f00 */
[----:B------:R-:W-:-:S06]  /*0c20*/  IMAD.MOV.U32 R11, RZ, RZ, 0x3ff71547 ;  /* 0x3ff71547ff0b7424 */ /* 0x000fcc00078e00ff */
[----:B------:R-:W-:-:S08]  /*0c30*/  DADD R8, R4, R12 ;  /* 0x0000000004087229 */ /* 0x000fd0000000000c */
[----:B------:R-:W-:Y:S02]  /*0c40*/  DFMA R10, R8, R10, 6.75539944105574400000e+15 ;  /* 0x43380000080a742b */ /* 0x000fe4000000000a */
[----:B------:R-:W-:Y:S01]  /*0c50*/  FSETP.GEU.AND P0, PT, |R9|, 4.1917929649353027344, PT ;  /* 0x4086232b0900780b */ /* 0x000fe20003f0e200 */
[----:B------:R-:W-:-:S05]  /*0c60*/  DADD R4, R4, -R8 ;  /* 0x0000000004047229 */ /* 0x000fca0000000808 */
[----:B------:R-:W-:-:S03]  /*0c70*/  DADD R14, R10, -6.75539944105574400000e+15 ;  /* 0xc33800000a0e7429 */ /* 0x000fc60000000000 */
[----:B------:R-:W-:-:S05]  /*0c80*/  DADD R12, R12, R4 ;  /* 0x000000000c0c7229 */ /* 0x000fca0000000004 */
[----:B------:R-:W-:-:S08]  /*0c90*/  DFMA R6, R14, -R6, R8 ;  /* 0x800000060e06722b */ /* 0x000fd00000000008 */
[----:B------:R-:W-:Y:S01]  /*0ca0*/  DFMA R6, R14, -UR4, R6 ;  /* 0x800000040e067c2b */ /* 0x000fe20008000006 */
[----:B------:R-:W-:Y:S01]  /*0cb0*/  UMOV UR4, 0x69ce2bdf ;  /* 0x69ce2bdf00047882 */ /* 0x000fe20000000000 */
[----:B------:R-:W-:Y:S01]  /*0cc0*/  IMAD.MOV.U32 R14, RZ, RZ, -0x35dec16 ;  /* 0xfca213eaff0e7424 */ /* 0x000fe200078e00ff */
[----:B------:R-:W-:Y:S01]  /*0cd0*/  MOV R15, 0x3e928af3 ;  /* 0x3e928af3000f7802 */ /* 0x000fe20000000f00 */
[----:B------:R-:W-:-:S05]  /*0ce0*/  UMOV UR5, 0x3e5ade15 ;  /* 0x3e5ade1500057882 */ /* 0x000fca0000000000 */
[----:B------:R-:W-:Y:S01]  /*0cf0*/  DFMA R14, R6, UR4, R14 ;  /* 0x00000004060e7c2b */ /* 0x000fe2000800000e */
[----:B------:R-:W-:Y:S01]  /*0d00*/  UMOV UR4, 0x62401315 ;  /* 0x6240131500047882 */ /* 0x000fe20000000000 */
[----:B------:R-:W-:-:S06]  /*0d10*/  UMOV UR5, 0x3ec71dee ;  /* 0x3ec71dee00057882 */ /* 0x000fcc0000000000 */
[----:B------:R-:W-:Y:S01]  /*0d20*/  DFMA R14, R6, R14, UR4 ;  /* 0x00000004060e7e2b */ /* 0x000fe2000800000e */
        /* <DEDUP_REMOVED lines=20> */
[----:B------:R-:W-:-:S08]  /*0e70*/  DFMA R14, R6, R14, UR4 ;  /* 0x00000004060e7e2b */ /* 0x000fd0000800000e */
[----:B------:R-:W-:-:S08]  /*0e80*/  DFMA R14, R6, R14, 1 ;  /* 0x3ff00000060e742b */ /* 0x000fd0000000000e */
[----:B------:R-:W-:-:S10]  /*0e90*/  DFMA R6, R6, R14, 1 ;  /* 0x3ff000000606742b */ /* 0x000fd4000000000e */
[----:B------:R-:W-:Y:S02]  /*0ea0*/  IMAD R5, R10, 0x100000, R7 ;  /* 0x001000000a057824 */ /* 0x000fe400078e0207 */
[----:B------:R-:W-:Y:S01]  /*0eb0*/  IMAD.MOV.U32 R4, RZ, RZ, R6 ;  /* 0x000000ffff047224 */ /* 0x000fe200078e0006 */
[----:B------:R-:W-:Y:S06]  /*0ec0*/  @!P0 BRA `(.L_x_8) ;  /* 0x0000000000308947 */ /* 0x000fec0003800000 */
[----:B------:R-:W-:Y:S01]  /*0ed0*/  FSETP.GEU.AND P1, PT, |R9|, 4.2275390625, PT ;  /* 0x408748000900780b */ /* 0x000fe20003f2e200 */
[C---:B------:R-:W-:Y:S02]  /*0ee0*/  DADD R14, R8.reuse, +INF ;  /* 0x7ff00000080e7429 */ /* 0x040fe40000000000 */
[----:B------:R-:W-:-:S08]  /*0ef0*/  DSETP.GEU.AND P0, PT, R8, RZ, PT ;  /* 0x000000ff0800722a */ /* 0x000fd00003f0e000 */
[----:B------:R-:W-:Y:S02]  /*0f00*/  FSEL R5, R15, RZ, P0 ;  /* 0x000000ff0f057208 */ /* 0x000fe40000000000 */
[----:B------:R-:W-:-:S04]  /*0f10*/  @!P1 LEA.HI R4, R10, R10, RZ, 0x1 ;  /* 0x0000000a0a049211 */ /* 0x000fc800078f08ff */
[----:B------:R-:W-:Y:S02]  /*0f20*/  @!P1 SHF.R.S32.HI R9, RZ, 0x1, R4 ;  /* 0x00000001ff099819 */ /* 0x000fe40000011404 */
[----:B------:R-:W-:Y:S02]  /*0f30*/  FSEL R4, R14, RZ, P0 ;  /* 0x000000ff0e047208 */ /* 0x000fe40000000000 */
[----:B------:R-:W-:Y:S01]  /*0f40*/  @!P1 IADD3 R8, PT, PT, R10, -R9, RZ ;  /* 0x800000090a089210 */ /* 0x000fe20007ffe0ff */
[----:B------:R-:W-:-:S03]  /*0f50*/  @!P1 IMAD R7, R9, 0x100000, R7 ;  /* 0x0010000009079824 */ /* 0x000fc600078e0207 */
[----:B------:R-:W-:Y:S01]  /*0f60*/  @!P1 LEA R9, R8, 0x3ff00000, 0x14 ;  /* 0x3ff0000008099811 */ /* 0x000fe200078ea0ff */
[----:B------:R-:W-:-:S06]  /*0f70*/  @!P1 IMAD.MOV.U32 R8, RZ, RZ, RZ ;  /* 0x000000ffff089224 */ /* 0x000fcc00078e00ff */
[----:B------:R-:W-:-:S11]  /*0f80*/  @!P1 DMUL R4, R6, R8 ;  /* 0x0000000806049228 */ /* 0x000fd60000000000 */
.L_x_8:
[----:B------:R-:W-:Y:S02]  /*0f90*/  DFMA R12, R12, R4, R4 ;  /* 0x000000040c0c722b */ /* 0x000fe40000000004 */
[----:B------:R-:W-:-:S08]  /*0fa0*/  DSETP.NEU.AND P0, PT, |R4|, +INF , PT ;  /* 0x7ff000000400742a */ /* 0x000fd00003f0d200 */
[----:B------:R-:W-:Y:S02]  /*0fb0*/  FSEL R10, R4, R12, !P0 ;  /* 0x0000000c040a7208 */ /* 0x000fe40004000000 */
[----:B------:R-:W-:Y:S01]  /*0fc0*/  FSEL R19, R5, R13, !P0 ;  /* 0x0000000d05137208 */ /* 0x000fe20004000000 */
[----:B------:R-:W-:Y:S01]  /*0fd0*/  IMAD.MOV.U32 R5, RZ, RZ, 0x0 ;  /* 0x00000000ff057424 */ /* 0x000fe200078e00ff */
[----:B------:R-:W-:-:S04]  /*0fe0*/  MOV R4, R0 ;  /* 0x0000000000047202 */ /* 0x000fc80000000f00 */
[----:B------:R-:W-:Y:S05]  /*0ff0*/  RET.REL.NODEC R4 `(_Z6kernelPfi) ;  /* 0xfffffff004007950 */ /* 0x000fea0003c3ffff */
.L_x_9:
[----:B------:R-:W-:-:S00]  /*1000*/  BRA `(.L_x_9) ;  /* 0xfffffffc00fc7947 */ /* 0x000fc0000383ffff */
[----:B------:R-:W-:-:S00]  /*1010*/  NOP ;  /* 0x0000000000007918 */ /* 0x000fc00000000000 */
        /* <DEDUP_REMOVED lines=14> */
.L_x_11:


//--------------------- .nv.shared.reserved.0     --------------------------
	.section	.nv.shared.reserved.0,"aw",@nobits
	.weak		__nv_reservedSMEM_offset_0_alias
	.size		__nv_reservedSMEM_offset_0_alias, 0, 64
	.other		__nv_reservedSMEM_offset_0_alias,@"STO_CUDA_RESERVED_SHARED STV_DEFAULT"
__nv_reservedSMEM_offset_0_alias:
	.zero		0
	.zero		64


//--------------------- .nv.constant0._Z6kernelPfi --------------------------
	.section	.nv.constant0._Z6kernelPfi,"a",@progbits
	.sectionflags	@""
	.align	4
.nv.constant0._Z6kernelPfi:
	.zero		908


//--------------------- SYMBOLS --------------------------

	.type		.nv.reservedSmem.offset0,@object
	.size		.nv.reservedSmem.offset0,0x4
